//
// Generated by NVIDIA NVVM Compiler
//
// Compiler Build ID: CL-36424714
// Cuda compilation tools, release 13.0, V13.0.88
// Based on NVVM 20.0.0
//

.version 9.0
.target sm_100
.address_size 64

	// .globl	_Z31calculateAttractiveForcesReducePiiPKdPddi
// _ZZ31calculateAttractiveForcesReducePiiPKdPddiE11cacheForces has been demoted

.visible .entry _Z31calculateAttractiveForcesReducePiiPKdPddi(
	.param .u64 .ptr .align 1 _Z31calculateAttractiveForcesReducePiiPKdPddi_param_0,
	.param .u32 _Z31calculateAttractiveForcesReducePiiPKdPddi_param_1,
	.param .u64 .ptr .align 1 _Z31calculateAttractiveForcesReducePiiPKdPddi_param_2,
	.param .u64 .ptr .align 1 _Z31calculateAttractiveForcesReducePiiPKdPddi_param_3,
	.param .f64 _Z31calculateAttractiveForcesReducePiiPKdPddi_param_4,
	.param .u32 _Z31calculateAttractiveForcesReducePiiPKdPddi_param_5
)
{
	.reg .pred 	%p<11>;
	.reg .b32 	%r<50>;
	.reg .b64 	%rd<21>;
	.reg .b64 	%fd<81>;
	// demoted variable
	.shared .align 8 .b8 _ZZ31calculateAttractiveForcesReducePiiPKdPddiE11cacheForces[4096];
	ld.param.u64 	%rd2, [_Z31calculateAttractiveForcesReducePiiPKdPddi_param_0];
	ld.param.u32 	%r18, [_Z31calculateAttractiveForcesReducePiiPKdPddi_param_1];
	ld.param.u64 	%rd3, [_Z31calculateAttractiveForcesReducePiiPKdPddi_param_2];
	ld.param.f64 	%fd1, [_Z31calculateAttractiveForcesReducePiiPKdPddi_param_4];
	mov.u32 	%r19, %ctaid.x;
	mov.u32 	%r1, %ntid.x;
	mov.u32 	%r2, %tid.x;
	mad.lo.s32 	%r3, %r19, %r1, %r2;
	shl.b32 	%r20, %r2, 4;
	mov.u32 	%r21, _ZZ31calculateAttractiveForcesReducePiiPKdPddiE11cacheForces;
	add.s32 	%r4, %r21, %r20;
	mov.b64 	%rd5, 0;
	st.shared.u64 	[%r4], %rd5;
	st.shared.u64 	[%r4+8], %rd5;
	setp.ge.s32 	%p1, %r3, %r18;
	@%p1 bra 	$L__BB0_2;
	cvta.to.global.u64 	%rd6, %rd2;
	cvta.to.global.u64 	%rd7, %rd3;
	shl.b32 	%r22, %r3, 1;
	mul.wide.s32 	%rd8, %r22, 4;
	add.s64 	%rd9, %rd6, %rd8;
	ld.global.u32 	%r23, [%rd9];
	ld.global.u32 	%r24, [%rd9+4];
	shl.b32 	%r25, %r23, 1;
	mul.wide.s32 	%rd10, %r25, 8;
	add.s64 	%rd11, %rd7, %rd10;
	ld.global.f64 	%fd2, [%rd11];
	shl.b32 	%r26, %r24, 1;
	mul.wide.s32 	%rd12, %r26, 8;
	add.s64 	%rd13, %rd7, %rd12;
	ld.global.f64 	%fd3, [%rd13];
	sub.f64 	%fd4, %fd2, %fd3;
	ld.global.f64 	%fd5, [%rd11+8];
	ld.global.f64 	%fd6, [%rd13+8];
	sub.f64 	%fd7, %fd5, %fd6;
	mul.f64 	%fd8, %fd7, %fd7;
	fma.rn.f64 	%fd9, %fd4, %fd4, %fd8;
	sqrt.rn.f64 	%fd10, %fd9;
	max.f64 	%fd11, %fd10, 0d3F847AE147AE147B;
	mul.f64 	%fd12, %fd11, %fd11;
	div.rn.f64 	%fd13, %fd12, %fd1;
	div.rn.f64 	%fd14, %fd4, %fd11;
	mul.f64 	%fd15, %fd14, %fd13;
	div.rn.f64 	%fd16, %fd7, %fd11;
	mul.f64 	%fd17, %fd16, %fd13;
	mov.f64 	%fd18, 0d0000000000000000;
	sub.f64 	%fd19, %fd18, %fd15;
	st.shared.f64 	[%r4], %fd19;
	sub.f64 	%fd20, %fd18, %fd17;
	st.shared.f64 	[%r4+8], %fd20;
$L__BB0_2:
	bar.sync 	0;
	setp.ne.s32 	%p2, %r2, 0;
	@%p2 bra 	$L__BB0_14;
	setp.lt.u32 	%p3, %r1, 8;
	mov.b32 	%r48, 0;
	@%p3 bra 	$L__BB0_6;
	add.s32 	%r45, %r21, 64;
	and.b32  	%r30, %r1, -8;
	neg.s32 	%r46, %r30;
	and.b32  	%r48, %r1, 2040;
	shl.b32 	%r32, %r19, 1;
	mul.wide.u32 	%rd15, %r32, 8;
$L__BB0_5:
	.pragma "nounroll";
	ld.param.u64 	%rd19, [_Z31calculateAttractiveForcesReducePiiPKdPddi_param_3];
	ld.shared.f64 	%fd21, [%r45+-64];
	cvta.to.global.u64 	%rd14, %rd19;
	add.s64 	%rd16, %rd14, %rd15;
	atom.global.add.f64 	%fd22, [%rd16], %fd21;
	ld.shared.f64 	%fd23, [%r45+-56];
	atom.global.add.f64 	%fd24, [%rd16+8], %fd23;
	ld.shared.f64 	%fd25, [%r45+-48];
	atom.global.add.f64 	%fd26, [%rd16], %fd25;
	ld.shared.f64 	%fd27, [%r45+-40];
	atom.global.add.f64 	%fd28, [%rd16+8], %fd27;
	ld.shared.f64 	%fd29, [%r45+-32];
	atom.global.add.f64 	%fd30, [%rd16], %fd29;
	ld.shared.f64 	%fd31, [%r45+-24];
	atom.global.add.f64 	%fd32, [%rd16+8], %fd31;
	ld.shared.f64 	%fd33, [%r45+-16];
	atom.global.add.f64 	%fd34, [%rd16], %fd33;
	ld.shared.f64 	%fd35, [%r45+-8];
	atom.global.add.f64 	%fd36, [%rd16+8], %fd35;
	ld.shared.f64 	%fd37, [%r45];
	atom.global.add.f64 	%fd38, [%rd16], %fd37;
	ld.shared.f64 	%fd39, [%r45+8];
	atom.global.add.f64 	%fd40, [%rd16+8], %fd39;
	ld.shared.f64 	%fd41, [%r45+16];
	atom.global.add.f64 	%fd42, [%rd16], %fd41;
	ld.shared.f64 	%fd43, [%r45+24];
	atom.global.add.f64 	%fd44, [%rd16+8], %fd43;
	ld.shared.f64 	%fd45, [%r45+32];
	atom.global.add.f64 	%fd46, [%rd16], %fd45;
	ld.shared.f64 	%fd47, [%r45+40];
	atom.global.add.f64 	%fd48, [%rd16+8], %fd47;
	ld.shared.f64 	%fd49, [%r45+48];
	atom.global.add.f64 	%fd50, [%rd16], %fd49;
	ld.shared.f64 	%fd51, [%r45+56];
	atom.global.add.f64 	%fd52, [%rd16+8], %fd51;
	add.s32 	%r46, %r46, 8;
	add.s32 	%r45, %r45, 128;
	setp.ne.s32 	%p4, %r46, 0;
	@%p4 bra 	$L__BB0_5;
$L__BB0_6:
	and.b32  	%r12, %r1, 7;
	setp.eq.s32 	%p5, %r12, 0;
	@%p5 bra 	$L__BB0_14;
	ld.param.u64 	%rd20, [_Z31calculateAttractiveForcesReducePiiPKdPddi_param_3];
	cvta.to.global.u64 	%rd17, %rd20;
	mov.u32 	%r33, %ctaid.x;
	shl.b32 	%r34, %r33, 1;
	mul.wide.u32 	%rd18, %r34, 8;
	add.s64 	%rd1, %rd17, %rd18;
	and.b32  	%r13, %r1, 3;
	setp.lt.u32 	%p6, %r12, 4;
	@%p6 bra 	$L__BB0_9;
	shl.b32 	%r35, %r48, 4;
	mov.u32 	%r36, _ZZ31calculateAttractiveForcesReducePiiPKdPddiE11cacheForces;
	add.s32 	%r37, %r36, %r35;
	ld.shared.f64 	%fd53, [%r37];
	atom.global.add.f64 	%fd54, [%rd1], %fd53;
	ld.shared.f64 	%fd55, [%r37+8];
	atom.global.add.f64 	%fd56, [%rd1+8], %fd55;
	ld.shared.f64 	%fd57, [%r37+16];
	atom.global.add.f64 	%fd58, [%rd1], %fd57;
	ld.shared.f64 	%fd59, [%r37+24];
	atom.global.add.f64 	%fd60, [%rd1+8], %fd59;
	ld.shared.f64 	%fd61, [%r37+32];
	atom.global.add.f64 	%fd62, [%rd1], %fd61;
	ld.shared.f64 	%fd63, [%r37+40];
	atom.global.add.f64 	%fd64, [%rd1+8], %fd63;
	ld.shared.f64 	%fd65, [%r37+48];
	atom.global.add.f64 	%fd66, [%rd1], %fd65;
	ld.shared.f64 	%fd67, [%r37+56];
	atom.global.add.f64 	%fd68, [%rd1+8], %fd67;
	add.s32 	%r48, %r48, 4;
$L__BB0_9:
	setp.eq.s32 	%p7, %r13, 0;
	@%p7 bra 	$L__BB0_14;
	setp.eq.s32 	%p8, %r13, 1;
	@%p8 bra 	$L__BB0_12;
	shl.b32 	%r38, %r48, 4;
	mov.u32 	%r39, _ZZ31calculateAttractiveForcesReducePiiPKdPddiE11cacheForces;
	add.s32 	%r40, %r39, %r38;
	ld.shared.f64 	%fd69, [%r40];
	atom.global.add.f64 	%fd70, [%rd1], %fd69;
	ld.shared.f64 	%fd71, [%r40+8];
	atom.global.add.f64 	%fd72, [%rd1+8], %fd71;
	ld.shared.f64 	%fd73, [%r40+16];
	atom.global.add.f64 	%fd74, [%rd1], %fd73;
	ld.shared.f64 	%fd75, [%r40+24];
	atom.global.add.f64 	%fd76, [%rd1+8], %fd75;
	add.s32 	%r48, %r48, 2;
$L__BB0_12:
	and.b32  	%r41, %r1, 1;
	setp.eq.b32 	%p9, %r41, 1;
	not.pred 	%p10, %p9;
	@%p10 bra 	$L__BB0_14;
	shl.b32 	%r42, %r48, 4;
	mov.u32 	%r43, _ZZ31calculateAttractiveForcesReducePiiPKdPddiE11cacheForces;
	add.s32 	%r44, %r43, %r42;
	ld.shared.f64 	%fd77, [%r44];
	atom.global.add.f64 	%fd78, [%rd1], %fd77;
	ld.shared.f64 	%fd79, [%r44+8];
	atom.global.add.f64 	%fd80, [%rd1+8], %fd79;
$L__BB0_14:
	ret;

}


// ===== COMPILED SASS (sm_100) =====

	.target	sm_100

	.elftype	@"ET_EXEC"


//--------------------- .note.nv.tkinfo           --------------------------
	.section	.note.nv.tkinfo,"",@"SHT_NOTE"
	.sectionflags	@"SHF_NOTE_NV_TKINFO"
	.tkinfo
        /*0018*/ 	.word	0x00000002
        /*0030*/ 	.string	""
        /*0030*/ 	.string	"ptxas"
        /*0030*/ 	.string	"Cuda compilation tools, release 13.0, V13.0.88"
        /*0030*/ 	.string	"Build cuda_13.0.r13.0/compiler.36424714_0"
        /*0030*/ 	.string	"-arch sm_100 -m 64 "



//--------------------- .note.nv.cuinfo           --------------------------
	.section	.note.nv.cuinfo,"",@"SHT_NOTE"
	.sectionflags	@"SHF_NOTE_NV_CUINFO"
        /*0018*/ 	.short	0x0002
        /*001a*/ 	.short	0x0064
        /*001c*/ 	.short	0x0082
	.zero		2


//--------------------- .nv.info                  --------------------------
	.section	.nv.info,"",@"SHT_CUDA_INFO"
	.align	4


	//----- nvinfo : EIATTR_REGCOUNT
	.align		4
        /*0000*/ 	.byte	0x04, 0x2f
        /*0002*/ 	.short	(.L_1 - .L_0)
	.align		4
.L_0:
        /*0004*/ 	.word	index@(_Z31calculateAttractiveForcesReducePiiPKdPddi)
        /*0008*/ 	.word	0x00000022


	//----- nvinfo : EIATTR_FRAME_SIZE
	.align		4
.L_1:
        /*000c*/ 	.byte	0x04, 0x11
        /*000e*/ 	.short	(.L_3 - .L_2)
	.align		4
.L_2:
        /*0010*/ 	.word	index@($__internal_1_$__cuda_sm20_dsqrt_rn_f64_mediumpath_v1)
        /*0014*/ 	.word	0x00000000


	//----- nvinfo : EIATTR_FRAME_SIZE
	.align		4
.L_3:
        /*0018*/ 	.byte	0x04, 0x11
        /*001a*/ 	.short	(.L_5 - .L_4)
	.align		4
.L_4:
        /*001c*/ 	.word	index@($__internal_0_$__cuda_sm20_div_rn_f64_full)
        /*0020*/ 	.word	0x00000000


	//----- nvinfo : EIATTR_FRAME_SIZE
	.align		4
.L_5:
        /*0024*/ 	.byte	0x04, 0x11
        /*0026*/ 	.short	(.L_7 - .L_6)
	.align		4
.L_6:
        /*0028*/ 	.word	index@(_Z31calculateAttractiveForcesReducePiiPKdPddi)
        /*002c*/ 	.word	0x00000000


	//----- nvinfo : EIATTR_MIN_STACK_SIZE
	.align		4
.L_7:
        /*0030*/ 	.byte	0x04, 0x12
        /*0032*/ 	.short	(.L_9 - .L_8)
	.align		4
.L_8:
        /*0034*/ 	.word	index@(_Z31calculateAttractiveForcesReducePiiPKdPddi)
        /*0038*/ 	.word	0x00000000
.L_9:


//--------------------- .nv.compat                --------------------------
	.section	.nv.compat,"",@"SHT_CUDA_COMPAT_INFO"
	.align	4
        /*0000*/ 	.byte	0x02, 0x09, 0x00, 0x00, 0x02, 0x02, 0x01, 0x00, 0x02, 0x05, 0x05, 0x00, 0x03, 0x07, 0x01, 0x01
        /*0010*/ 	.byte	0x02, 0x03, 0x00, 0x00, 0x02, 0x06, 0x01, 0x00, 0x04, 0x0b, 0x08, 0x00, 0x01, 0x00, 0x00, 0x00
        /*0020*/ 	.byte	0x00, 0x00, 0x00, 0x00


//--------------------- .nv.info._Z31calculateAttractiveForcesReducePiiPKdPddi --------------------------
	.section	.nv.info._Z31calculateAttractiveForcesReducePiiPKdPddi,"",@"SHT_CUDA_INFO"
	.sectionflags	@""
	.align	4


	//----- nvinfo : EIATTR_CUDA_API_VERSION
	.align		4
        /*0000*/ 	.byte	0x04, 0x37
        /*0002*/ 	.short	(.L_11 - .L_10)
.L_10:
        /*0004*/ 	.word	0x00000082


	//----- nvinfo : EIATTR_KPARAM_INFO
	.align		4
.L_11:
        /*0008*/ 	.byte	0x04, 0x17
        /*000a*/ 	.short	(.L_13 - .L_12)
.L_12:
        /*000c*/ 	.word	0x00000000
        /*0010*/ 	.short	0x0005
        /*0012*/ 	.short	0x0028
        /*0014*/ 	.byte	0x00, 0xf0, 0x11, 0x00


	//----- nvinfo : EIATTR_KPARAM_INFO
	.align		4
.L_13:
        /*0018*/ 	.byte	0x04, 0x17
        /*001a*/ 	.short	(.L_15 - .L_14)
.L_14:
        /*001c*/ 	.word	0x00000000
        /*0020*/ 	.short	0x0004
        /*0022*/ 	.short	0x0020
        /*0024*/ 	.byte	0x00, 0xf0, 0x21, 0x00


	//----- nvinfo : EIATTR_KPARAM_INFO
	.align		4
.L_15:
        /*0028*/ 	.byte	0x04, 0x17
        /*002a*/ 	.short	(.L_17 - .L_16)
.L_16:
        /*002c*/ 	.word	0x00000000
        /*0030*/ 	.short	0x0003
        /*0032*/ 	.short	0x0018
        /*0034*/ 	.byte	0x00, 0xf5, 0x21, 0x00


	//----- nvinfo : EIATTR_KPARAM_INFO
	.align		4
.L_17:
        /*0038*/ 	.byte	0x04, 0x17
        /*003a*/ 	.short	(.L_19 - .L_18)
.L_18:
        /*003c*/ 	.word	0x00000000
        /*0040*/ 	.short	0x0002
        /*0042*/ 	.short	0x0010
        /*0044*/ 	.byte	0x00, 0xf5, 0x21, 0x00


	//----- nvinfo : EIATTR_KPARAM_INFO
	.align		4
.L_19:
        /*0048*/ 	.byte	0x04, 0x17
        /*004a*/ 	.short	(.L_21 - .L_20)
.L_20:
        /*004c*/ 	.word	0x00000000
        /*0050*/ 	.short	0x0001
        /*0052*/ 	.short	0x0008
        /*0054*/ 	.byte	0x00, 0xf0, 0x11, 0x00


	//----- nvinfo : EIATTR_KPARAM_INFO
	.align		4
.L_21:
        /*0058*/ 	.byte	0x04, 0x17
        /*005a*/ 	.short	(.L_23 - .L_22)
.L_22:
        /*005c*/ 	.word	0x00000000
        /*0060*/ 	.short	0x0000
        /*0062*/ 	.short	0x0000
        /*0064*/ 	.byte	0x00, 0xf5, 0x21, 0x00


	//----- nvinfo : EIATTR_SPARSE_MMA_MASK
	.align		4
.L_23:
        /*0068*/ 	.byte	0x03, 0x50
        /*006a*/ 	.short	0x0000


	//----- nvinfo : EIATTR_MAXREG_COUNT
	.align		4
        /*006c*/ 	.byte	0x03, 0x1b
        /*006e*/ 	.short	0x00ff


	//----- nvinfo : EIATTR_NUM_BARRIERS
	.align		4
        /*0070*/ 	.byte	0x02, 0x4c
        /*0072*/ 	.byte	0x01
	.zero		1


	//----- nvinfo : EIATTR_MERCURY_ISA_VERSION
	.align		4
        /*0074*/ 	.byte	0x03, 0x5f
        /*0076*/ 	.short	0x0101


	//----- nvinfo : EIATTR_VRC_CTA_INIT_COUNT
	.align		4
        /*0078*/ 	.byte	0x02, 0x4a
	.zero		1
	.zero		1


	//----- nvinfo : EIATTR_EXIT_INSTR_OFFSETS
	.align		4
        /*007c*/ 	.byte	0x04, 0x1c
        /*007e*/ 	.short	(.L_25 - .L_24)


	//   ....[0]....
.L_24:
        /*0080*/ 	.word	0x000008f0


	//   ....[1]....
        /*0084*/ 	.word	0x00000b70


	//   ....[2]....
        /*0088*/ 	.word	0x00000d10


	//   ....[3]....
        /*008c*/ 	.word	0x00000e10


	//   ....[4]....
        /*0090*/ 	.word	0x00000e90


	//----- nvinfo : EIATTR_CRS_STACK_SIZE
	.align		4
.L_25:
        /*0094*/ 	.byte	0x04, 0x1e
        /*0096*/ 	.short	(.L_27 - .L_26)
.L_26:
        /*0098*/ 	.word	0x00000000


	//----- nvinfo : EIATTR_CBANK_PARAM_SIZE
	.align		4
.L_27:
        /*009c*/ 	.byte	0x03, 0x19
        /*009e*/ 	.short	0x002c


	//----- nvinfo : EIATTR_PARAM_CBANK
	.align		4
        /*00a0*/ 	.byte	0x04, 0x0a
        /*00a2*/ 	.short	(.L_29 - .L_28)
	.align		4
.L_28:
        /*00a4*/ 	.word	index@(.nv.constant0._Z31calculateAttractiveForcesReducePiiPKdPddi)
        /*00a8*/ 	.short	0x0380
        /*00aa*/ 	.short	0x002c


	//----- nvinfo : EIATTR_SW_WAR
	.align		4
.L_29:
        /*00ac*/ 	.byte	0x04, 0x36
        /*00ae*/ 	.short	(.L_31 - .L_30)
.L_30:
        /*00b0*/ 	.word	0x00000008
.L_31:


//--------------------- .nv.callgraph             --------------------------
	.section	.nv.callgraph,"",@"SHT_CUDA_CALLGRAPH"
	.align	4
	.sectionentsize	8
	.align		4
        /*0000*/ 	.word	0x00000000
	.align		4
        /*0004*/ 	.word	0xffffffff
	.align		4
        /*0008*/ 	.word	0x00000000
	.align		4
        /*000c*/ 	.word	0xfffffffe
	.align		4
        /*0010*/ 	.word	0x00000000
	.align		4
        /*0014*/ 	.word	0xfffffffd
	.align		4
        /*0018*/ 	.word	0x00000000
	.align		4
        /*001c*/ 	.word	0xfffffffc


//--------------------- .text._Z31calculateAttractiveForcesReducePiiPKdPddi --------------------------
	.section	.text._Z31calculateAttractiveForcesReducePiiPKdPddi,"ax",@progbits
	.align	128
        .global         _Z31calculateAttractiveForcesReducePiiPKdPddi
        .type           _Z31calculateAttractiveForcesReducePiiPKdPddi,@function
        .size           _Z31calculateAttractiveForcesReducePiiPKdPddi,(.L_x_25 - _Z31calculateAttractiveForcesReducePiiPKdPddi)
        .other          _Z31calculateAttractiveForcesReducePiiPKdPddi,@"STO_CUDA_ENTRY STV_DEFAULT"
_Z31calculateAttractiveForcesReducePiiPKdPddi:
.text._Z31calculateAttractiveForcesReducePiiPKdPddi:
[----:B------:R-:W-:Y:S08]  /*0000*/  LDC R1, c[0x0][0x37c] ;  /* 0x0000df00ff017b82 */ /* 0x000ff00000000800 */
[----:B------:R-:W0:Y:S01]  /*0010*/  S2UR UR6, SR_CgaCtaId ;  /* 0x00000000000679c3 */ /* 0x000e220000008800 */
[----:B------:R-:W1:Y:S01]  /*0020*/  S2R R6, SR_TID.X ;  /* 0x0000000000067919 */ /* 0x000e620000002100 */
[----:B------:R-:W-:Y:S01]  /*0030*/  UMOV UR4, 0x400 ;  /* 0x0000040000047882 */ /* 0x000fe20000000000 */
[----:B------:R-:W2:Y:S01]  /*0040*/  LDCU.64 UR8, c[0x0][0x358] ;  /* 0x00006b00ff0877ac */ /* 0x000ea20008000a00 */
[----:B------:R-:W-:Y:S01]  /*0050*/  BSSY.RECONVERGENT B0, `(.L_x_0) ;  /* 0x0000087000007945 */ /* 0x000fe20003800200 */
[----:B------:R-:W3:Y:S03]  /*0060*/  S2R R4, SR_CTAID.X ;  /* 0x0000000000047919 */ /* 0x000ee60000002500 */
[----:B------:R-:W3:Y:S01]  /*0070*/  LDC R0, c[0x0][0x360] ;  /* 0x0000d800ff007b82 */ /* 0x000ee20000000800 */
[----:B0-----:R-:W-:Y:S01]  /*0080*/  ULEA UR6, UR6, UR4, 0x18 ;  /* 0x0000000406067291 */ /* 0x001fe2000f8ec0ff */
[----:B------:R-:W0:Y:S05]  /*0090*/  LDCU UR4, c[0x0][0x388] ;  /* 0x00007100ff0477ac */ /* 0x000e2a0008000800 */
[----:B-1----:R-:W-:Y:S01]  /*00a0*/  LEA R5, R6, UR6, 0x4 ;  /* 0x0000000606057c11 */ /* 0x002fe2000f8e20ff */
[----:B---3--:R-:W-:-:S04]  /*00b0*/  IMAD R7, R4, R0, R6 ;  /* 0x0000000004077224 */ /* 0x008fc800078e0206 */
[----:B------:R1:W-:Y:S01]  /*00c0*/  STS.128 [R5], RZ ;  /* 0x000000ff05007388 */ /* 0x0003e20000000c00 */
[----:B0-----:R-:W-:-:S13]  /*00d0*/  ISETP.GE.AND P0, PT, R7, UR4, PT ;  /* 0x0000000407007c0c */ /* 0x001fda000bf06270 */
[----:B-12---:R-:W-:Y:S05]  /*00e0*/  @P0 BRA `(.L_x_1) ;  /* 0x0000000400f40947 */ /* 0x006fea0003800000 */
[----:B------:R-:W0:Y:S01]  /*00f0*/  LDC.64 R2, c[0x0][0x380] ;  /* 0x0000e000ff027b82 */ /* 0x000e220000000a00 */
[----:B------:R-:W-:-:S07]  /*0100*/  IMAD.SHL.U32 R7, R7, 0x2, RZ ;  /* 0x0000000207077824 */ /* 0x000fce00078e00ff */
[----:B------:R-:W1:Y:S01]  /*0110*/  LDC.64 R12, c[0x0][0x390] ;  /* 0x0000e400ff0c7b82 */ /* 0x000e620000000a00 */
[----:B0-----:R-:W-:-:S05]  /*0120*/  IMAD.WIDE R2, R7, 0x4, R2 ;  /* 0x0000000407027825 */ /* 0x001fca00078e0202 */
[----:B------:R-:W2:Y:S04]  /*0130*/  LDG.E R7, desc[UR8][R2.64] ;  /* 0x0000000802077981 */ /* 0x000ea8000c1e1900 */
[----:B------:R-:W3:Y:S01]  /*0140*/  LDG.E R8, desc[UR8][R2.64+0x4] ;  /* 0x0000040802087981 */ /* 0x000ee2000c1e1900 */
[----:B--2---:R-:W-:Y:S02]  /*0150*/  IMAD.SHL.U32 R7, R7, 0x2, RZ ;  /* 0x0000000207077824 */ /* 0x004fe400078e00ff */
[----:B---3--:R-:W-:Y:S02]  /*0160*/  IMAD.SHL.U32 R9, R8, 0x2, RZ ;  /* 0x0000000208097824 */ /* 0x008fe400078e00ff */
[----:B-1----:R-:W-:-:S04]  /*0170*/  IMAD.WIDE R10, R7, 0x8, R12 ;  /* 0x00000008070a7825 */ /* 0x002fc800078e020c */
[----:B------:R-:W-:Y:S01]  /*0180*/  IMAD.WIDE R12, R9, 0x8, R12 ;  /* 0x00000008090c7825 */ /* 0x000fe200078e020c */
[----:B------:R-:W2:Y:S04]  /*0190*/  LDG.E.64 R18, desc[UR8][R10.64+0x8] ;  /* 0x000008080a127981 */ /* 0x000ea8000c1e1b00 */
[----:B------:R-:W2:Y:S04]  /*01a0*/  LDG.E.64 R16, desc[UR8][R12.64+0x8] ;  /* 0x000008080c107981 */ /* 0x000ea8000c1e1b00 */
[----:B------:R-:W3:Y:S04]  /*01b0*/  LDG.E.64 R14, desc[UR8][R10.64] ;  /* 0x000000080a0e7981 */ /* 0x000ee8000c1e1b00 */
[----:B------:R-:W3:Y:S01]  /*01c0*/  LDG.E.64 R8, desc[UR8][R12.64] ;  /* 0x000000080c087981 */ /* 0x000ee2000c1e1b00 */
[----:B------:R-:W-:Y:S01]  /*01d0*/  IMAD.MOV.U32 R20, RZ, RZ, 0x0 ;  /* 0x00000000ff147424 */ /* 0x000fe200078e00ff */
[----:B------:R-:W-:Y:S01]  /*01e0*/  BSSY.RECONVERGENT B1, `(.L_x_2) ;  /* 0x0000018000017945 */ /* 0x000fe20003800200 */
[----:B------:R-:W-:Y:S01]  /*01f0*/  IMAD.MOV.U32 R21, RZ, RZ, 0x3fd80000 ;  /* 0x3fd80000ff157424 */ /* 0x000fe200078e00ff */
[----:B--2---:R-:W-:-:S02]  /*0200*/  DADD R18, R18, -R16 ;  /* 0x0000000012127229 */ /* 0x004fc40000000810 */
[----:B---3--:R-:W-:-:S06]  /*0210*/  DADD R14, R14, -R8 ;  /* 0x000000000e0e7229 */ /* 0x008fcc0000000808 */
[----:B------:R-:W-:-:S08]  /*0220*/  DMUL R2, R18, R18 ;  /* 0x0000001212027228 */ /* 0x000fd00000000000 */
[----:B------:R-:W-:-:S06]  /*0230*/  DFMA R2, R14, R14, R2 ;  /* 0x0000000e0e02722b */ /* 0x000fcc0000000002 */
[----:B------:R-:W0:Y:S04]  /*0240*/  MUFU.RSQ64H R9, R3 ;  /* 0x0000000300097308 */ /* 0x000e280000001c00 */
[----:B------:R-:W-:-:S05]  /*0250*/  VIADD R8, R3, 0xfcb00000 ;  /* 0xfcb0000003087836 */ /* 0x000fca0000000000 */
[----:B------:R-:W-:Y:S01]  /*0260*/  ISETP.GE.U32.AND P0, PT, R8, 0x7ca00000, PT ;  /* 0x7ca000000800780c */ /* 0x000fe20003f06070 */
[----:B0-----:R-:W-:-:S08]  /*0270*/  DMUL R16, R8, R8 ;  /* 0x0000000808107228 */ /* 0x001fd00000000000 */
[----:B------:R-:W-:-:S08]  /*0280*/  DFMA R16, R2, -R16, 1 ;  /* 0x3ff000000210742b */ /* 0x000fd00000000810 */
[----:B------:R-:W-:Y:S02]  /*0290*/  DFMA R10, R16, R20, 0.5 ;  /* 0x3fe00000100a742b */ /* 0x000fe40000000014 */
[----:B------:R-:W-:-:S08]  /*02a0*/  DMUL R16, R8, R16 ;  /* 0x0000001008107228 */ /* 0x000fd00000000000 */
[----:B------:R-:W-:-:S08]  /*02b0*/  DFMA R20, R10, R16, R8 ;  /* 0x000000100a14722b */ /* 0x000fd00000000008 */
[----:B------:R-:W-:Y:S02]  /*02c0*/  DMUL R12, R2, R20 ;  /* 0x00000014020c7228 */ /* 0x000fe40000000000 */
[----:B------:R-:W-:Y:S02]  /*02d0*/  VIADD R23, R21, 0xfff00000 ;  /* 0xfff0000015177836 */ /* 0x000fe40000000000 */
[----:B------:R-:W-:-:S04]  /*02e0*/  IMAD.MOV.U32 R22, RZ, RZ, R20 ;  /* 0x000000ffff167224 */ /* 0x000fc800078e0014 */
[----:B------:R-:W-:-:S08]  /*02f0*/  DFMA R16, R12, -R12, R2 ;  /* 0x8000000c0c10722b */ /* 0x000fd00000000002 */
[----:B------:R-:W-:Y:S01]  /*0300*/  DFMA R10, R16, R22, R12 ;  /* 0x00000016100a722b */ /* 0x000fe2000000000c */
[----:B------:R-:W-:Y:S10]  /*0310*/  @!P0 BRA `(.L_x_3) ;  /* 0x0000000000108947 */ /* 0x000ff40003800000 */
[----:B------:R-:W-:-:S07]  /*0320*/  MOV R10, 0x340 ;  /* 0x00000340000a7802 */ /* 0x000fce0000000f00 */
[----:B------:R-:W-:Y:S05]  /*0330*/  CALL.REL.NOINC `($__internal_1_$__cuda_sm20_dsqrt_rn_f64_mediumpath_v1) ;  /* 0x00000010005c7944 */ /* 0x000fea0003c00000 */
[----:B------:R-:W-:Y:S02]  /*0340*/  IMAD.MOV.U32 R10, RZ, RZ, R8 ;  /* 0x000000ffff0a7224 */ /* 0x000fe400078e0008 */
[----:B------:R-:W-:-:S07]  /*0350*/  IMAD.MOV.U32 R11, RZ, RZ, R9 ;  /* 0x000000ffff0b7224 */ /* 0x000fce00078e0009 */
.L_x_3:
[----:B------:R-:W-:Y:S05]  /*0360*/  BSYNC.RECONVERGENT B1 ;  /* 0x0000000000017941 */ /* 0x000fea0003800200 */
.L_x_2:
[----:B------:R-:W0:Y:S01]  /*0370*/  LDCU UR10, c[0x0][0x3a4] ;  /* 0x00007480ff0a77ac */ /* 0x000e220008000800 */
[----:B------:R-:W1:Y:S01]  /*0380*/  LDC.64 R2, c[0x0][0x3a0] ;  /* 0x0000e800ff027b82 */ /* 0x000e620000000a00 */
[----:B------:R-:W-:Y:S01]  /*0390*/  IMAD.MOV.U32 R12, RZ, RZ, 0x1 ;  /* 0x00000001ff0c7424 */ /* 0x000fe200078e00ff */
[----:B------:R-:W-:Y:S01]  /*03a0*/  BSSY.RECONVERGENT B1, `(.L_x_4) ;  /* 0x000001f000017945 */ /* 0x000fe20003800200 */
[----:B------:R-:W-:Y:S01]  /*03b0*/  UMOV UR4, 0x47ae147b ;  /* 0x47ae147b00047882 */ /* 0x000fe20000000000 */
[----:B------:R-:W-:Y:S01]  /*03c0*/  UMOV UR5, 0x3f847ae1 ;  /* 0x3f847ae100057882 */ /* 0x000fe20000000000 */
[----:B------:R-:W-:Y:S01]  /*03d0*/  IMAD.MOV.U32 R16, RZ, RZ, R10 ;  /* 0x000000ffff107224 */ /* 0x000fe200078e000a */
[----:B------:R-:W-:Y:S01]  /*03e0*/  DSETP.MAX.AND P0, P1, R10, UR4, PT ;  /* 0x000000040a007e2a */ /* 0x000fe2000b90f000 */
[----:B------:R-:W-:Y:S02]  /*03f0*/  UMOV UR7, UR5 ;  /* 0x0000000500077c82 */ /* 0x000fe40008000000 */
[----:B------:R-:W-:-:S03]  /*0400*/  IMAD.U32 R7, RZ, RZ, UR7 ;  /* 0x00000007ff077e24 */ /* 0x000fc6000f8e00ff */
[----:B------:R-:W-:Y:S02]  /*0410*/  FSEL R17, R11, UR7, P0 ;  /* 0x000000070b117c08 */ /* 0x000fe40008000000 */
[----:B------:R-:W-:Y:S01]  /*0420*/  SEL R16, R16, UR4, P0 ;  /* 0x0000000410107c07 */ /* 0x000fe20008000000 */
[----:B0-----:R-:W1:Y:S05]  /*0430*/  MUFU.RCP64H R13, UR10 ;  /* 0x0000000a000d7d08 */ /* 0x001e6a0008001800 */
[----:B------:R-:W-:Y:S01]  /*0440*/  @P1 LOP3.LUT R17, R7, 0x80000, RZ, 0xfc, !PT ;  /* 0x0008000007111812 */ /* 0x000fe200078efcff */
[----:B-1----:R-:W-:-:S08]  /*0450*/  DFMA R8, R12, -R2, 1 ;  /* 0x3ff000000c08742b */ /* 0x002fd00000000802 */
[----:B------:R-:W-:-:S08]  /*0460*/  DFMA R8, R8, R8, R8 ;  /* 0x000000080808722b */ /* 0x000fd00000000008 */
[----:B------:R-:W-:Y:S02]  /*0470*/  DFMA R12, R12, R8, R12 ;  /* 0x000000080c0c722b */ /* 0x000fe4000000000c */
[----:B------:R-:W-:-:S06]  /*0480*/  DMUL R8, R16, R16 ;  /* 0x0000001010087228 */ /* 0x000fcc0000000000 */
[----:B------:R-:W-:-:S04]  /*0490*/  DFMA R10, R12, -R2, 1 ;  /* 0x3ff000000c0a742b */ /* 0x000fc80000000802 */
[----:B------:R-:W-:-:S04]  /*04a0*/  FSETP.GEU.AND P1, PT, |R9|, 6.5827683646048100446e-37, PT ;  /* 0x036000000900780b */ /* 0x000fc80003f2e200 */
[----:B------:R-:W-:-:S08]  /*04b0*/  DFMA R10, R12, R10, R12 ;  /* 0x0000000a0c0a722b */ /* 0x000fd0000000000c */
[----:B------:R-:W-:-:S08]  /*04c0*/  DMUL R12, R8, R10 ;  /* 0x0000000a080c7228 */ /* 0x000fd00000000000 */
[----:B------:R-:W-:-:S08]  /*04d0*/  DFMA R2, R12, -R2, R8 ;  /* 0x800000020c02722b */ /* 0x000fd00000000008 */
[----:B------:R-:W-:-:S10]  /*04e0*/  DFMA R2, R10, R2, R12 ;  /* 0x000000020a02722b */ /* 0x000fd4000000000c */
[----:B------:R-:W-:-:S05]  /*04f0*/  FFMA R7, RZ, UR10, R3 ;  /* 0x0000000aff077c23 */ /* 0x000fca0008000003 */
[----:B------:R-:W-:-:S13]  /*0500*/  FSETP.GT.AND P0, PT, |R7|, 1.469367938527859385e-39, PT ;  /* 0x001000000700780b */ /* 0x000fda0003f04200 */
[----:B------:R-:W-:Y:S05]  /*0510*/  @P0 BRA P1, `(.L_x_5) ;  /* 0x00000000001c0947 */ /* 0x000fea0000800000 */
[----:B------:R-:W0:Y:S01]  /*0520*/  LDCU.64 UR4, c[0x0][0x3a0] ;  /* 0x00007400ff0477ac */ /* 0x000e220008000a00 */
[----:B------:R-:W-:Y:S01]  /*0530*/  MOV R7, 0x570 ;  /* 0x0000057000077802 */ /* 0x000fe20000000f00 */
[----:B0-----:R-:W-:Y:S02]  /*0540*/  IMAD.U32 R23, RZ, RZ, UR4 ;  /* 0x00000004ff177e24 */ /* 0x001fe4000f8e00ff */
[----:B------:R-:W-:-:S07]  /*0550*/  IMAD.U32 R20, RZ, RZ, UR5 ;  /* 0x00000005ff147e24 */ /* 0x000fce000f8e00ff */
[----:B------:R-:W-:Y:S05]  /*0560*/  CALL.REL.NOINC `($__internal_0_$__cuda_sm20_div_rn_f64_full) ;  /* 0x00000008004c7944 */ /* 0x000fea0003c00000 */
[----:B------:R-:W-:Y:S01]  /*0570*/  MOV R2, R10 ;  /* 0x0000000a00027202 */ /* 0x000fe20000000f00 */
[----:B------:R-:W-:-:S07]  /*0580*/  IMAD.MOV.U32 R3, RZ, RZ, R11 ;  /* 0x000000ffff037224 */ /* 0x000fce00078e000b */
.L_x_5:
[----:B------:R-:W-:Y:S05]  /*0590*/  BSYNC.RECONVERGENT B1 ;  /* 0x0000000000017941 */ /* 0x000fea0003800200 */
.L_x_4:
[----:B------:R-:W0:Y:S01]  /*05a0*/  MUFU.RCP64H R9, R17 ;  /* 0x0000001100097308 */ /* 0x000e220000001800 */
[----:B------:R-:W-:Y:S01]  /*05b0*/  IMAD.MOV.U32 R8, RZ, RZ, 0x1 ;  /* 0x00000001ff087424 */ /* 0x000fe200078e00ff */
[----:B------:R-:W-:Y:S01]  /*05c0*/  FSETP.GEU.AND P1, PT, |R15|, 6.5827683646048100446e-37, PT ;  /* 0x036000000f00780b */ /* 0x000fe20003f2e200 */
[----:B------:R-:W-:Y:S04]  /*05d0*/  BSSY.RECONVERGENT B1, `(.L_x_6) ;  /* 0x0000014000017945 */ /* 0x000fe80003800200 */
[----:B0-----:R-:W-:-:S08]  /*05e0*/  DFMA R10, -R16, R8, 1 ;  /* 0x3ff00000100a742b */ /* 0x001fd00000000108 */
[----:B------:R-:W-:-:S08]  /*05f0*/  DFMA R10, R10, R10, R10 ;  /* 0x0000000a0a0a722b */ /* 0x000fd0000000000a */
[----:B------:R-:W-:-:S08]  /*0600*/  DFMA R10, R8, R10, R8 ;  /* 0x0000000a080a722b */ /* 0x000fd00000000008 */
[----:B------:R-:W-:-:S08]  /*0610*/  DFMA R8, -R16, R10, 1 ;  /* 0x3ff000001008742b */ /* 0x000fd0000000010a */
[----:B------:R-:W-:-:S08]  /*0620*/  DFMA R8, R10, R8, R10 ;  /* 0x000000080a08722b */ /* 0x000fd0000000000a */
[----:B------:R-:W-:-:S08]  /*0630*/  DMUL R10, R14, R8 ;  /* 0x000000080e0a7228 */ /* 0x000fd00000000000 */
[----:B------:R-:W-:-:S08]  /*0640*/  DFMA R12, -R16, R10, R14 ;  /* 0x0000000a100c722b */ /* 0x000fd0000000010e */
[----:B------:R-:W-:-:S10]  /*0650*/  DFMA R8, R8, R12, R10 ;  /* 0x0000000c0808722b */ /* 0x000fd4000000000a */
[----:B------:R-:W-:-:S05]  /*0660*/  FFMA R7, RZ, R17, R9 ;  /* 0x00000011ff077223 */ /* 0x000fca0000000009 */
[----:B------:R-:W-:-:S13]  /*0670*/  FSETP.GT.AND P0, PT, |R7|, 1.469367938527859385e-39, PT ;  /* 0x001000000700780b */ /* 0x000fda0003f04200 */
[----:B------:R-:W-:Y:S05]  /*0680*/  @P0 BRA P1, `(.L_x_7) ;  /* 0x0000000000200947 */ /* 0x000fea0000800000 */
[----:B------:R-:W-:Y:S01]  /*0690*/  IMAD.MOV.U32 R8, RZ, RZ, R14 ;  /* 0x000000ffff087224 */ /* 0x000fe200078e000e */
[----:B------:R-:W-:Y:S01]  /*06a0*/  MOV R7, 0x6f0 ;  /* 0x000006f000077802 */ /* 0x000fe20000000f00 */
[----:B------:R-:W-:Y:S02]  /*06b0*/  IMAD.MOV.U32 R9, RZ, RZ, R15 ;  /* 0x000000ffff097224 */ /* 0x000fe400078e000f */
[----:B------:R-:W-:Y:S02]  /*06c0*/  IMAD.MOV.U32 R23, RZ, RZ, R16 ;  /* 0x000000ffff177224 */ /* 0x000fe400078e0010 */
[----:B------:R-:W-:-:S07]  /*06d0*/  IMAD.MOV.U32 R20, RZ, RZ, R17 ;  /* 0x000000ffff147224 */ /* 0x000fce00078e0011 */
[----:B------:R-:W-:Y:S05]  /*06e0*/  CALL.REL.NOINC `($__internal_0_$__cuda_sm20_div_rn_f64_full) ;  /* 0x0000000400ec7944 */ /* 0x000fea0003c00000 */
[----:B------:R-:W-:Y:S02]  /*06f0*/  IMAD.MOV.U32 R8, RZ, RZ, R10 ;  /* 0x000000ffff087224 */ /* 0x000fe400078e000a */
[----:B------:R-:W-:-:S07]  /*0700*/  IMAD.MOV.U32 R9, RZ, RZ, R11 ;  /* 0x000000ffff097224 */ /* 0x000fce00078e000b */
.L_x_7:
[----:B------:R-:W-:Y:S05]  /*0710*/  BSYNC.RECONVERGENT B1 ;  /* 0x0000000000017941 */ /* 0x000fea0003800200 */
.L_x_6:
        /* <DEDUP_REMOVED lines=11> */
[----:B------:R-:W-:Y:S02]  /*07d0*/  DFMA R10, R14, R12, R10 ;  /* 0x0000000c0e0a722b */ /* 0x000fe4000000000a */
[----:B------:R-:W-:-:S08]  /*07e0*/  DMUL R14, R8, R2 ;  /* 0x00000002080e7228 */ /* 0x000fd00000000000 */
[----:B------:R-:W-:-:S05]  /*07f0*/  FFMA R7, RZ, R17, R11 ;  /* 0x00000011ff077223 */ /* 0x000fca000000000b */
[----:B------:R-:W-:-:S13]  /*0800*/  FSETP.GT.AND P0, PT, |R7|, 1.469367938527859385e-39, PT ;  /* 0x001000000700780b */ /* 0x000fda0003f04200 */
[----:B------:R-:W-:Y:S05]  /*0810*/  @P0 BRA P1, `(.L_x_9) ;  /* 0x0000000000180947 */ /* 0x000fea0000800000 */
[----:B------:R-:W-:Y:S01]  /*0820*/  IMAD.MOV.U32 R8, RZ, RZ, R18 ;  /* 0x000000ffff087224 */ /* 0x000fe200078e0012 */
[----:B------:R-:W-:Y:S01]  /*0830*/  MOV R20, R17 ;  /* 0x0000001100147202 */ /* 0x000fe20000000f00 */
[----:B------:R-:W-:Y:S01]  /*0840*/  IMAD.MOV.U32 R9, RZ, RZ, R19 ;  /* 0x000000ffff097224 */ /* 0x000fe200078e0013 */
[----:B------:R-:W-:Y:S01]  /*0850*/  MOV R7, 0x880 ;  /* 0x0000088000077802 */ /* 0x000fe20000000f00 */
[----:B------:R-:W-:-:S07]  /*0860*/  IMAD.MOV.U32 R23, RZ, RZ, R16 ;  /* 0x000000ffff177224 */ /* 0x000fce00078e0010 */
[----:B------:R-:W-:Y:S05]  /*0870*/  CALL.REL.NOINC `($__internal_0_$__cuda_sm20_div_rn_f64_full) ;  /* 0x0000000400887944 */ /* 0x000fea0003c00000 */
.L_x_9:
[----:B------:R-:W-:Y:S05]  /*0880*/  BSYNC.RECONVERGENT B1 ;  /* 0x0000000000017941 */ /* 0x000fea0003800200 */
.L_x_8:
[----:B------:R-:W-:Y:S02]  /*0890*/  DFMA R10, -R10, R2, RZ ;  /* 0x000000020a0a722b */ /* 0x000fe400000001ff */
[----:B------:R-:W-:-:S07]  /*08a0*/  DADD R8, RZ, -R14 ;  /* 0x00000000ff087229 */ /* 0x000fce000000080e */
[----:B------:R0:W-:Y:S04]  /*08b0*/  STS.128 [R5], R8 ;  /* 0x0000000805007388 */ /* 0x0001e80000000c00 */
.L_x_1:
[----:B------:R-:W-:Y:S05]  /*08c0*/  BSYNC.RECONVERGENT B0 ;  /* 0x0000000000007941 */ /* 0x000fea0003800200 */
.L_x_0:
[----:B------:R-:W-:Y:S01]  /*08d0*/  BAR.SYNC.DEFER_BLOCKING 0x0 ;  /* 0x0000000000007b1d */ /* 0x000fe20000010000 */
[----:B------:R-:W-:-:S13]  /*08e0*/  ISETP.NE.AND P0, PT, R6, RZ, PT ;  /* 0x000000ff0600720c */ /* 0x000fda0003f05270 */
[----:B------:R-:W-:Y:S05]  /*08f0*/  @P0 EXIT ;  /* 0x000000000000094d */ /* 0x000fea0003800000 */
[----:B------:R-:W-:Y:S01]  /*0900*/  ISETP.GE.U32.AND P0, PT, R0, 0x8, PT ;  /* 0x000000080000780c */ /* 0x000fe20003f06070 */
[----:B------:R-:W-:-:S12]  /*0910*/  IMAD.MOV.U32 R3, RZ, RZ, RZ ;  /* 0x000000ffff037224 */ /* 0x000fd800078e00ff */
[----:B------:R-:W-:Y:S05]  /*0920*/  @!P0 BRA `(.L_x_10) ;  /* 0x00000000008c8947 */ /* 0x000fea0003800000 */
[----:B------:R-:W1:Y:S01]  /*0930*/  LDC.64 R24, c[0x0][0x398] ;  /* 0x0000e600ff187b82 */ /* 0x000e620000000a00 */
[----:B------:R-:W-:Y:S01]  /*0940*/  IMAD.SHL.U32 R3, R4, 0x2, RZ ;  /* 0x0000000204037824 */ /* 0x000fe200078e00ff */
[----:B------:R-:W-:Y:S01]  /*0950*/  LOP3.LUT R2, R0, 0xfffffff8, RZ, 0xc0, !PT ;  /* 0xfffffff800027812 */ /* 0x000fe200078ec0ff */
[----:B------:R-:W-:-:S04]  /*0960*/  UIADD3 UR4, UPT, UPT, UR6, 0x40, URZ ;  /* 0x0000004006047890 */ /* 0x000fc8000fffe0ff */
[----:B------:R-:W-:Y:S02]  /*0970*/  IMAD.MOV R2, RZ, RZ, -R2 ;  /* 0x000000ffff027224 */ /* 0x000fe400078e0a02 */
[----:B-1----:R-:W-:Y:S01]  /*0980*/  IMAD.WIDE.U32 R24, R3, 0x8, R24 ;  /* 0x0000000803187825 */ /* 0x002fe200078e0018 */
[----:B------:R-:W-:-:S07]  /*0990*/  LOP3.LUT R3, R0, 0x7f8, RZ, 0xc0, !PT ;  /* 0x000007f800037812 */ /* 0x000fce00078ec0ff */
.L_x_11:
[----:B0--3--:R-:W0:Y:S04]  /*09a0*/  LDS.128 R8, [UR4+-0x40] ;  /* 0xffffc004ff087984 */ /* 0x009e280008000c00 */
[----:B------:R-:W1:Y:S04]  /*09b0*/  LDS.128 R4, [UR4+-0x30] ;  /* 0xffffd004ff047984 */ /* 0x000e680008000c00 */
[----:B------:R-:W2:Y:S04]  /*09c0*/  LDS.128 R20, [UR4+-0x20] ;  /* 0xffffe004ff147984 */ /* 0x000ea80008000c00 */
[----:B------:R-:W3:Y:S04]  /*09d0*/  LDS.128 R16, [UR4+-0x10] ;  /* 0xfffff004ff107984 */ /* 0x000ee80008000c00 */
[----:B------:R-:W4:Y:S04]  /*09e0*/  LDS.128 R12, [UR4] ;  /* 0x00000004ff0c7984 */ /* 0x000f280008000c00 */
[----:B0-----:R-:W-:Y:S04]  /*09f0*/  REDG.E.ADD.F64.RN.STRONG.GPU desc[UR8][R24.64], R8 ;  /* 0x00000008180079a6 */ /* 0x001fe8000c12ff08 */
[----:B------:R-:W-:Y:S04]  /*0a00*/  REDG.E.ADD.F64.RN.STRONG.GPU desc[UR8][R24.64+0x8], R10 ;  /* 0x0000080a180079a6 */ /* 0x000fe8000c12ff08 */
[----:B-1----:R-:W-:Y:S04]  /*0a10*/  REDG.E.ADD.F64.RN.STRONG.GPU desc[UR8][R24.64], R4 ;  /* 0x00000004180079a6 */ /* 0x002fe8000c12ff08 */
[----:B------:R-:W0:Y:S04]  /*0a20*/  LDS.128 R8, [UR4+0x10] ;  /* 0x00001004ff087984 */ /* 0x000e280008000c00 */
[----:B------:R-:W-:Y:S04]  /*0a30*/  REDG.E.ADD.F64.RN.STRONG.GPU desc[UR8][R24.64+0x8], R6 ;  /* 0x00000806180079a6 */ /* 0x000fe8000c12ff08 */
[----:B--2---:R-:W-:Y:S04]  /*0a40*/  REDG.E.ADD.F64.RN.STRONG.GPU desc[UR8][R24.64], R20 ;  /* 0x00000014180079a6 */ /* 0x004fe8000c12ff08 */
[----:B------:R-:W1:Y:S04]  /*0a50*/  LDS.128 R4, [UR4+0x20] ;  /* 0x00002004ff047984 */ /* 0x000e680008000c00 */
[----:B------:R-:W-:Y:S04]  /*0a60*/  REDG.E.ADD.F64.RN.STRONG.GPU desc[UR8][R24.64+0x8], R22 ;  /* 0x00000816180079a6 */ /* 0x000fe8000c12ff08 */
[----:B------:R-:W2:Y:S01]  /*0a70*/  LDS.128 R20, [UR4+0x30] ;  /* 0x00003004ff147984 */ /* 0x000ea20008000c00 */
[----:B------:R-:W-:-:S03]  /*0a80*/  VIADD R2, R2, 0x8 ;  /* 0x0000000802027836 */ /* 0x000fc60000000000 */
[----:B---3--:R3:W-:Y:S02]  /*0a90*/  REDG.E.ADD.F64.RN.STRONG.GPU desc[UR8][R24.64], R16 ;  /* 0x00000010180079a6 */ /* 0x0087e4000c12ff08 */
[----:B------:R-:W-:Y:S02]  /*0aa0*/  ISETP.NE.AND P0, PT, R2, RZ, PT ;  /* 0x000000ff0200720c */ /* 0x000fe40003f05270 */
[----:B------:R3:W-:Y:S04]  /*0ab0*/  REDG.E.ADD.F64.RN.STRONG.GPU desc[UR8][R24.64+0x8], R18 ;  /* 0x00000812180079a6 */ /* 0x0007e8000c12ff08 */
[----:B----4-:R3:W-:Y:S04]  /*0ac0*/  REDG.E.ADD.F64.RN.STRONG.GPU desc[UR8][R24.64], R12 ;  /* 0x0000000c180079a6 */ /* 0x0107e8000c12ff08 */
[----:B------:R3:W-:Y:S04]  /*0ad0*/  REDG.E.ADD.F64.RN.STRONG.GPU desc[UR8][R24.64+0x8], R14 ;  /* 0x0000080e180079a6 */ /* 0x0007e8000c12ff08 */
[----:B0-----:R3:W-:Y:S04]  /*0ae0*/  REDG.E.ADD.F64.RN.STRONG.GPU desc[UR8][R24.64], R8 ;  /* 0x00000008180079a6 */ /* 0x0017e8000c12ff08 */
[----:B------:R3:W-:Y:S01]  /*0af0*/  REDG.E.ADD.F64.RN.STRONG.GPU desc[UR8][R24.64+0x8], R10 ;  /* 0x0000080a180079a6 */ /* 0x0007e2000c12ff08 */
[----:B------:R-:W-:-:S03]  /*0b00*/  UIADD3 UR4, UPT, UPT, UR4, 0x80, URZ ;  /* 0x0000008004047890 */ /* 0x000fc6000fffe0ff */
[----:B-1----:R3:W-:Y:S04]  /*0b10*/  REDG.E.ADD.F64.RN.STRONG.GPU desc[UR8][R24.64], R4 ;  /* 0x00000004180079a6 */ /* 0x0027e8000c12ff08 */
[----:B------:R3:W-:Y:S04]  /*0b20*/  REDG.E.ADD.F64.RN.STRONG.GPU desc[UR8][R24.64+0x8], R6 ;  /* 0x00000806180079a6 */ /* 0x0007e8000c12ff08 */
[----:B--2---:R3:W-:Y:S04]  /*0b30*/  REDG.E.ADD.F64.RN.STRONG.GPU desc[UR8][R24.64], R20 ;  /* 0x00000014180079a6 */ /* 0x0047e8000c12ff08 */
[----:B------:R3:W-:Y:S01]  /*0b40*/  REDG.E.ADD.F64.RN.STRONG.GPU desc[UR8][R24.64+0x8], R22 ;  /* 0x00000816180079a6 */ /* 0x0007e2000c12ff08 */
[----:B------:R-:W-:Y:S05]  /*0b50*/  @P0 BRA `(.L_x_11) ;  /* 0xfffffffc00900947 */ /* 0x000fea000383ffff */
.L_x_10:
[----:B---3--:R-:W-:-:S13]  /*0b60*/  LOP3.LUT P0, R4, R0, 0x7, RZ, 0xc0, !PT ;  /* 0x0000000700047812 */ /* 0x008fda000780c0ff */
[----:B------:R-:W-:Y:S05]  /*0b70*/  @!P0 EXIT ;  /* 0x000000000000894d */ /* 0x000fea0003800000 */
[----:B------:R-:W0:Y:S01]  /*0b80*/  S2R R2, SR_CTAID.X ;  /* 0x0000000000027919 */ /* 0x000e220000002500 */
[----:B------:R-:W1:Y:S01]  /*0b90*/  LDC.64 R20, c[0x0][0x398] ;  /* 0x0000e600ff147b82 */ /* 0x000e620000000a00 */
[----:B------:R-:W-:Y:S02]  /*0ba0*/  ISETP.GE.U32.AND P0, PT, R4, 0x4, PT ;  /* 0x000000040400780c */ /* 0x000fe40003f06070 */
[----:B------:R-:W-:-:S04]  /*0bb0*/  LOP3.LUT R22, R0, 0x3, RZ, 0xc0, !PT ;  /* 0x0000000300167812 */ /* 0x000fc800078ec0ff */
[----:B------:R-:W-:Y:S01]  /*0bc0*/  ISETP.NE.AND P1, PT, R22, RZ, PT ;  /* 0x000000ff1600720c */ /* 0x000fe20003f25270 */
[----:B0-----:R-:W-:-:S04]  /*0bd0*/  IMAD.SHL.U32 R5, R2, 0x2, RZ ;  /* 0x0000000202057824 */ /* 0x001fc800078e00ff */
[----:B-1----:R-:W-:Y:S02]  /*0be0*/  IMAD.WIDE.U32 R20, R5, 0x8, R20 ;  /* 0x0000000805147825 */ /* 0x002fe400078e0014 */
[----:B------:R-:W-:Y:S06]  /*0bf0*/  @!P0 BRA `(.L_x_12) ;  /* 0x0000000000448947 */ /* 0x000fec0003800000 */
[----:B------:R-:W0:Y:S01]  /*0c00*/  S2R R5, SR_CgaCtaId ;  /* 0x0000000000057919 */ /* 0x000e220000008800 */
[----:B------:R-:W-:-:S04]  /*0c10*/  MOV R2, 0x400 ;  /* 0x0000040000027802 */ /* 0x000fc80000000f00 */
[----:B0-----:R-:W-:-:S05]  /*0c20*/  LEA R2, R5, R2, 0x18 ;  /* 0x0000000205027211 */ /* 0x001fca00078ec0ff */
[----:B------:R-:W-:-:S05]  /*0c30*/  IMAD R2, R3, 0x10, R2 ;  /* 0x0000001003027824 */ /* 0x000fca00078e0202 */
[----:B------:R-:W0:Y:S04]  /*0c40*/  LDS.128 R4, [R2] ;  /* 0x0000000002047984 */ /* 0x000e280000000c00 */
[----:B------:R-:W1:Y:S04]  /*0c50*/  LDS.128 R8, [R2+0x10] ;  /* 0x0000100002087984 */ /* 0x000e680000000c00 */
[----:B------:R-:W2:Y:S04]  /*0c60*/  LDS.128 R12, [R2+0x20] ;  /* 0x00002000020c7984 */ /* 0x000ea80000000c00 */
[----:B------:R-:W3:Y:S04]  /*0c70*/  LDS.128 R16, [R2+0x30] ;  /* 0x0000300002107984 */ /* 0x000ee80000000c00 */
[----:B0-----:R0:W-:Y:S04]  /*0c80*/  REDG.E.ADD.F64.RN.STRONG.GPU desc[UR8][R20.64], R4 ;  /* 0x00000004140079a6 */ /* 0x0011e8000c12ff08 */
[----:B------:R0:W-:Y:S04]  /*0c90*/  REDG.E.ADD.F64.RN.STRONG.GPU desc[UR8][R20.64+0x8], R6 ;  /* 0x00000806140079a6 */ /* 0x0001e8000c12ff08 */
[----:B-1----:R0:W-:Y:S04]  /*0ca0*/  REDG.E.ADD.F64.RN.STRONG.GPU desc[UR8][R20.64], R8 ;  /* 0x00000008140079a6 */ /* 0x0021e8000c12ff08 */
[----:B------:R0:W-:Y:S04]  /*0cb0*/  REDG.E.ADD.F64.RN.STRONG.GPU desc[UR8][R20.64+0x8], R10 ;  /* 0x0000080a140079a6 */ /* 0x0001e8000c12ff08 */
[----:B--2---:R0:W-:Y:S04]  /*0cc0*/  REDG.E.ADD.F64.RN.STRONG.GPU desc[UR8][R20.64], R12 ;  /* 0x0000000c140079a6 */ /* 0x0041e8000c12ff08 */
[----:B------:R0:W-:Y:S04]  /*0cd0*/  REDG.E.ADD.F64.RN.STRONG.GPU desc[UR8][R20.64+0x8], R14 ;  /* 0x0000080e140079a6 */ /* 0x0001e8000c12ff08 */
[----:B---3--:R0:W-:Y:S04]  /*0ce0*/  REDG.E.ADD.F64.RN.STRONG.GPU desc[UR8][R20.64], R16 ;  /* 0x00000010140079a6 */ /* 0x0081e8000c12ff08 */
[----:B------:R0:W-:Y:S01]  /*0cf0*/  REDG.E.ADD.F64.RN.STRONG.GPU desc[UR8][R20.64+0x8], R18 ;  /* 0x00000812140079a6 */ /* 0x0001e2000c12ff08 */
[----:B------:R-:W-:-:S07]  /*0d00*/  VIADD R3, R3, 0x4 ;  /* 0x0000000403037836 */ /* 0x000fce0000000000 */
.L_x_12:
[----:B------:R-:W-:Y:S05]  /*0d10*/  @!P1 EXIT ;  /* 0x000000000000994d */ /* 0x000fea0003800000 */
[----:B------:R-:W-:Y:S02]  /*0d20*/  ISETP.NE.AND P0, PT, R22, 0x1, PT ;  /* 0x000000011600780c */ /* 0x000fe40003f05270 */
[----:B------:R-:W-:-:S04]  /*0d30*/  LOP3.LUT R0, R0, 0x1, RZ, 0xc0, !PT ;  /* 0x0000000100007812 */ /* 0x000fc800078ec0ff */
[----:B------:R-:W-:-:S07]  /*0d40*/  ISETP.NE.U32.AND P1, PT, R0, 0x1, PT ;  /* 0x000000010000780c */ /* 0x000fce0003f25070 */
[----:B------:R-:W-:Y:S06]  /*0d50*/  @!P0 BRA `(.L_x_13) ;  /* 0x00000000002c8947 */ /* 0x000fec0003800000 */
[----:B0-----:R-:W0:Y:S01]  /*0d60*/  S2R R5, SR_CgaCtaId ;  /* 0x0000000000057919 */ /* 0x001e220000008800 */
[----:B------:R-:W-:-:S04]  /*0d70*/  MOV R0, 0x400 ;  /* 0x0000040000007802 */ /* 0x000fc80000000f00 */
[----:B0-----:R-:W-:-:S05]  /*0d80*/  LEA R0, R5, R0, 0x18 ;  /* 0x0000000005007211 */ /* 0x001fca00078ec0ff */
[----:B------:R-:W-:-:S05]  /*0d90*/  IMAD R0, R3, 0x10, R0 ;  /* 0x0000001003007824 */ /* 0x000fca00078e0200 */
[----:B------:R-:W0:Y:S04]  /*0da0*/  LDS.128 R4, [R0] ;  /* 0x0000000000047984 */ /* 0x000e280000000c00 */
[----:B------:R-:W1:Y:S04]  /*0db0*/  LDS.128 R8, [R0+0x10] ;  /* 0x0000100000087984 */ /* 0x000e680000000c00 */
[----:B0-----:R2:W-:Y:S04]  /*0dc0*/  REDG.E.ADD.F64.RN.STRONG.GPU desc[UR8][R20.64], R4 ;  /* 0x00000004140079a6 */ /* 0x0015e8000c12ff08 */
[----:B------:R2:W-:Y:S04]  /*0dd0*/  REDG.E.ADD.F64.RN.STRONG.GPU desc[UR8][R20.64+0x8], R6 ;  /* 0x00000806140079a6 */ /* 0x0005e8000c12ff08 */
[----:B-1----:R2:W-:Y:S04]  /*0de0*/  REDG.E.ADD.F64.RN.STRONG.GPU desc[UR8][R20.64], R8 ;  /* 0x00000008140079a6 */ /* 0x0025e8000c12ff08 */
[----:B------:R2:W-:Y:S01]  /*0df0*/  REDG.E.ADD.F64.RN.STRONG.GPU desc[UR8][R20.64+0x8], R10 ;  /* 0x0000080a140079a6 */ /* 0x0005e2000c12ff08 */
[----:B------:R-:W-:-:S07]  /*0e00*/  VIADD R3, R3, 0x2 ;  /* 0x0000000203037836 */ /* 0x000fce0000000000 */
.L_x_13:
[----:B------:R-:W-:Y:S05]  /*0e10*/  @P1 EXIT ;  /* 0x000000000000194d */ /* 0x000fea0003800000 */
[----:B0-2---:R-:W0:Y:S01]  /*0e20*/  S2R R5, SR_CgaCtaId ;  /* 0x0000000000057919 */ /* 0x005e220000008800 */
[----:B------:R-:W-:-:S04]  /*0e30*/  MOV R0, 0x400 ;  /* 0x0000040000007802 */ /* 0x000fc80000000f00 */
[----:B0-----:R-:W-:-:S05]  /*0e40*/  LEA R0, R5, R0, 0x18 ;  /* 0x0000000005007211 */ /* 0x001fca00078ec0ff */
[----:B------:R-:W-:-:S06]  /*0e50*/  IMAD R4, R3, 0x10, R0 ;  /* 0x0000001003047824 */ /* 0x000fcc00078e0200 */
[----:B------:R-:W0:Y:S04]  /*0e60*/  LDS.128 R4, [R4] ;  /* 0x0000000004047984 */ /* 0x000e280000000c00 */
[----:B0-----:R-:W-:Y:S04]  /*0e70*/  REDG.E.ADD.F64.RN.STRONG.GPU desc[UR8][R20.64], R4 ;  /* 0x00000004140079a6 */ /* 0x001fe8000c12ff08 */
[----:B------:R-:W-:Y:S01]  /*0e80*/  REDG.E.ADD.F64.RN.STRONG.GPU desc[UR8][R20.64+0x8], R6 ;  /* 0x00000806140079a6 */ /* 0x000fe2000c12ff08 */
[----:B------:R-:W-:Y:S05]  /*0e90*/  EXIT ;  /* 0x000000000000794d */ /* 0x000fea0003800000 */
        .weak           $__internal_0_$__cuda_sm20_div_rn_f64_full
        .type           $__internal_0_$__cuda_sm20_div_rn_f64_full,@function
        .size           $__internal_0_$__cuda_sm20_div_rn_f64_full,($__internal_1_$__cuda_sm20_dsqrt_rn_f64_mediumpath_v1 - $__internal_0_$__cuda_sm20_div_rn_f64_full)
$__internal_0_$__cuda_sm20_div_rn_f64_full:
[----:B------:R-:W-:Y:S01]  /*0ea0*/  IMAD.MOV.U32 R13, RZ, RZ, R9 ;  /* 0x000000ffff0d7224 */ /* 0x000fe200078e0009 */
[C---:B------:R-:W-:Y:S01]  /*0eb0*/  FSETP.GEU.AND P0, PT, |R20|.reuse, 1.469367938527859385e-39, PT ;  /* 0x001000001400780b */ /* 0x040fe20003f0e200 */
[----:B------:R-:W-:Y:S01]  /*0ec0*/  IMAD.MOV.U32 R12, RZ, RZ, R8 ;  /* 0x000000ffff0c7224 */ /* 0x000fe200078e0008 */
[----:B------:R-:W-:Y:S01]  /*0ed0*/  LOP3.LUT R10, R20, 0x800fffff, RZ, 0xc0, !PT ;  /* 0x800fffff140a7812 */ /* 0x000fe200078ec0ff */
[----:B------:R-:W-:Y:S01]  /*0ee0*/  IMAD.MOV.U32 R9, RZ, RZ, R20 ;  /* 0x000000ffff097224 */ /* 0x000fe200078e0014 */
[C---:B------:R-:W-:Y:S01]  /*0ef0*/  FSETP.GEU.AND P2, PT, |R13|.reuse, 1.469367938527859385e-39, PT ;  /* 0x001000000d00780b */ /* 0x040fe20003f4e200 */
[----:B------:R-:W-:Y:S01]  /*0f00*/  IMAD.MOV.U32 R25, RZ, RZ, 0x1ca00000 ;  /* 0x1ca00000ff197424 */ /* 0x000fe200078e00ff */
[----:B------:R-:W-:Y:S01]  /*0f10*/  MOV R8, R23 ;  /* 0x0000001700087202 */ /* 0x000fe20000000f00 */
[----:B------:R-:W-:Y:S01]  /*0f20*/  IMAD.MOV.U32 R28, RZ, RZ, 0x1 ;  /* 0x00000001ff1c7424 */ /* 0x000fe200078e00ff */
[----:B------:R-:W-:Y:S01]  /*0f30*/  LOP3.LUT R11, R10, 0x3ff00000, RZ, 0xfc, !PT ;  /* 0x3ff000000a0b7812 */ /* 0x000fe200078efcff */
[----:B------:R-:W-:Y:S01]  /*0f40*/  IMAD.MOV.U32 R10, RZ, RZ, R23 ;  /* 0x000000ffff0a7224 */ /* 0x000fe200078e0017 */
[----:B------:R-:W-:Y:S01]  /*0f50*/  LOP3.LUT R24, R13, 0x7ff00000, RZ, 0xc0, !PT ;  /* 0x7ff000000d187812 */ /* 0x000fe200078ec0ff */
[----:B------:R-:W-:Y:S01]  /*0f60*/  BSSY.RECONVERGENT B2, `(.L_x_14) ;  /* 0x000004f000027945 */ /* 0x000fe20003800200 */
[----:B------:R-:W-:Y:S01]  /*0f70*/  LOP3.LUT R27, R20, 0x7ff00000, RZ, 0xc0, !PT ;  /* 0x7ff00000141b7812 */ /* 0x000fe200078ec0ff */
[----:B------:R-:W-:Y:S01]  /*0f80*/  @!P0 DMUL R10, R8, 8.98846567431157953865e+307 ;  /* 0x7fe00000080a8828 */ /* 0x000fe20000000000 */
[----:B------:R-:W-:-:S02]  /*0f90*/  IMAD.MOV.U32 R20, RZ, RZ, R12 ;  /* 0x000000ffff147224 */ /* 0x000fc400078e000c */
[C---:B------:R-:W-:Y:S01]  /*0fa0*/  ISETP.GE.U32.AND P1, PT, R24.reuse, R27, PT ;  /* 0x0000001b1800720c */ /* 0x040fe20003f26070 */
[----:B------:R-:W-:Y:S01]  /*0fb0*/  IMAD.MOV.U32 R26, RZ, RZ, R24 ;  /* 0x000000ffff1a7224 */ /* 0x000fe200078e0018 */
[----:B------:R-:W-:Y:S01]  /*0fc0*/  @!P2 LOP3.LUT R21, R9, 0x7ff00000, RZ, 0xc0, !PT ;  /* 0x7ff000000915a812 */ /* 0x000fe200078ec0ff */
[----:B------:R-:W0:Y:S03]  /*0fd0*/  MUFU.RCP64H R29, R11 ;  /* 0x0000000b001d7308 */ /* 0x000e260000001800 */
[----:B------:R-:W-:Y:S02]  /*0fe0*/  @!P2 ISETP.GE.U32.AND P3, PT, R24, R21, PT ;  /* 0x000000151800a20c */ /* 0x000fe40003f66070 */
[C---:B------:R-:W-:Y:S02]  /*0ff0*/  SEL R21, R25.reuse, 0x63400000, !P1 ;  /* 0x6340000019157807 */ /* 0x040fe40004800000 */
[----:B------:R-:W-:-:S02]  /*1000*/  @!P2 SEL R23, R25, 0x63400000, !P3 ;  /* 0x634000001917a807 */ /* 0x000fc40005800000 */
[--C-:B------:R-:W-:Y:S02]  /*1010*/  LOP3.LUT R21, R21, 0x800fffff, R13.reuse, 0xf8, !PT ;  /* 0x800fffff15157812 */ /* 0x100fe400078ef80d */
[----:B------:R-:W-:Y:S02]  /*1020*/  @!P2 LOP3.LUT R22, R23, 0x80000000, R13, 0xf8, !PT ;  /* 0x800000001716a812 */ /* 0x000fe400078ef80d */
[----:B------:R-:W-:Y:S02]  /*1030*/  @!P0 LOP3.LUT R27, R11, 0x7ff00000, RZ, 0xc0, !PT ;  /* 0x7ff000000b1b8812 */ /* 0x000fe400078ec0ff */
[----:B------:R-:W-:Y:S01]  /*1040*/  @!P2 LOP3.LUT R23, R22, 0x100000, RZ, 0xfc, !PT ;  /* 0x001000001617a812 */ /* 0x000fe200078efcff */
[----:B------:R-:W-:-:S06]  /*1050*/  @!P2 IMAD.MOV.U32 R22, RZ, RZ, RZ ;  /* 0x000000ffff16a224 */ /* 0x000fcc00078e00ff */
[----:B------:R-:W-:Y:S02]  /*1060*/  @!P2 DFMA R20, R20, 2, -R22 ;  /* 0x400000001414a82b */ /* 0x000fe40000000816 */
[----:B0-----:R-:W-:-:S08]  /*1070*/  DFMA R22, R28, -R10, 1 ;  /* 0x3ff000001c16742b */ /* 0x001fd0000000080a */
[----:B------:R-:W-:Y:S01]  /*1080*/  DFMA R22, R22, R22, R22 ;  /* 0x000000161616722b */ /* 0x000fe20000000016 */
[----:B------:R-:W-:-:S07]  /*1090*/  @!P2 LOP3.LUT R26, R21, 0x7ff00000, RZ, 0xc0, !PT ;  /* 0x7ff00000151aa812 */ /* 0x000fce00078ec0ff */
[----:B------:R-:W-:-:S08]  /*10a0*/  DFMA R22, R28, R22, R28 ;  /* 0x000000161c16722b */ /* 0x000fd0000000001c */
[----:B------:R-:W-:-:S08]  /*10b0*/  DFMA R30, R22, -R10, 1 ;  /* 0x3ff00000161e742b */ /* 0x000fd0000000080a */
[----:B------:R-:W-:-:S08]  /*10c0*/  DFMA R30, R22, R30, R22 ;  /* 0x0000001e161e722b */ /* 0x000fd00000000016 */
[----:B------:R-:W-:-:S08]  /*10d0*/  DMUL R28, R30, R20 ;  /* 0x000000141e1c7228 */ /* 0x000fd00000000000 */
[----:B------:R-:W-:-:S08]  /*10e0*/  DFMA R22, R28, -R10, R20 ;  /* 0x8000000a1c16722b */ /* 0x000fd00000000014 */
[----:B------:R-:W-:Y:S01]  /*10f0*/  DFMA R22, R30, R22, R28 ;  /* 0x000000161e16722b */ /* 0x000fe2000000001c */
[----:B------:R-:W-:-:S05]  /*1100*/  VIADD R28, R26, 0xffffffff ;  /* 0xffffffff1a1c7836 */ /* 0x000fca0000000000 */
[----:B------:R-:W-:Y:S01]  /*1110*/  ISETP.GT.U32.AND P0, PT, R28, 0x7feffffe, PT ;  /* 0x7feffffe1c00780c */ /* 0x000fe20003f04070 */
[----:B------:R-:W-:-:S05]  /*1120*/  VIADD R28, R27, 0xffffffff ;  /* 0xffffffff1b1c7836 */ /* 0x000fca0000000000 */
[----:B------:R-:W-:-:S13]  /*1130*/  ISETP.GT.U32.OR P0, PT, R28, 0x7feffffe, P0 ;  /* 0x7feffffe1c00780c */ /* 0x000fda0000704470 */
[----:B------:R-:W-:Y:S05]  /*1140*/  @P0 BRA `(.L_x_15) ;  /* 0x00000000006c0947 */ /* 0x000fea0003800000 */
[----:B------:R-:W-:-:S04]  /*1150*/  LOP3.LUT R13, R9, 0x7ff00000, RZ, 0xc0, !PT ;  /* 0x7ff00000090d7812 */ /* 0x000fc800078ec0ff */
[CC--:B------:R-:W-:Y:S02]  /*1160*/  VIADDMNMX R12, R24.reuse, -R13.reuse, 0xb9600000, !PT ;  /* 0xb9600000180c7446 */ /* 0x0c0fe4000780090d */
[----:B------:R-:W-:Y:S02]  /*1170*/  ISETP.GE.U32.AND P0, PT, R24, R13, PT ;  /* 0x0000000d1800720c */ /* 0x000fe40003f06070 */
[----:B------:R-:W-:Y:S02]  /*1180*/  VIMNMX R12, PT, PT, R12, 0x46a00000, PT ;  /* 0x46a000000c0c7848 */ /* 0x000fe40003fe0100 */
[----:B------:R-:W-:-:S05]  /*1190*/  SEL R25, R25, 0x63400000, !P0 ;  /* 0x6340000019197807 */ /* 0x000fca0004000000 */
[----:B------:R-:W-:Y:S02]  /*11a0*/  IMAD.IADD R26, R12, 0x1, -R25 ;  /* 0x000000010c1a7824 */ /* 0x000fe400078e0a19 */
[----:B------:R-:W-:Y:S02]  /*11b0*/  IMAD.MOV.U32 R12, RZ, RZ, RZ ;  /* 0x000000ffff0c7224 */ /* 0x000fe400078e00ff */
[----:B------:R-:W-:-:S06]  /*11c0*/  VIADD R13, R26, 0x7fe00000 ;  /* 0x7fe000001a0d7836 */ /* 0x000fcc0000000000 */
[----:B------:R-:W-:-:S10]  /*11d0*/  DMUL R24, R22, R12 ;  /* 0x0000000c16187228 */ /* 0x000fd40000000000 */
[----:B------:R-:W-:-:S13]  /*11e0*/  FSETP.GTU.AND P0, PT, |R25|, 1.469367938527859385e-39, PT ;  /* 0x001000001900780b */ /* 0x000fda0003f0c200 */
[----:B------:R-:W-:Y:S05]  /*11f0*/  @P0 BRA `(.L_x_16) ;  /* 0x0000000000940947 */ /* 0x000fea0003800000 */
[----:B------:R-:W-:Y:S01]  /*1200*/  DFMA R10, R22, -R10, R20 ;  /* 0x8000000a160a722b */ /* 0x000fe20000000014 */
[----:B------:R-:W-:-:S09]  /*1210*/  MOV R12, RZ ;  /* 0x000000ff000c7202 */ /* 0x000fd20000000f00 */
[C---:B------:R-:W-:Y:S02]  /*1220*/  FSETP.NEU.AND P0, PT, R11.reuse, RZ, PT ;  /* 0x000000ff0b00720b */ /* 0x040fe40003f0d000 */
[----:B------:R-:W-:-:S04]  /*1230*/  LOP3.LUT R10, R11, 0x80000000, R9, 0x48, !PT ;  /* 0x800000000b0a7812 */ /* 0x000fc800078e4809 */
[----:B------:R-:W-:-:S07]  /*1240*/  LOP3.LUT R13, R10, R13, RZ, 0xfc, !PT ;  /* 0x0000000d0a0d7212 */ /* 0x000fce00078efcff */
[----:B------:R-:W-:Y:S05]  /*1250*/  @!P0 BRA `(.L_x_16) ;  /* 0x00000000007c8947 */ /* 0x000fea0003800000 */
[----:B------:R-:W-:Y:S01]  /*1260*/  IMAD.MOV R9, RZ, RZ, -R26 ;  /* 0x000000ffff097224 */ /* 0x000fe200078e0a1a */
[----:B------:R-:W-:Y:S01]  /*1270*/  DMUL.RP R12, R22, R12 ;  /* 0x0000000c160c7228 */ /* 0x000fe20000008000 */
[----:B------:R-:W-:-:S06]  /*1280*/  IMAD.MOV.U32 R8, RZ, RZ, RZ ;  /* 0x000000ffff087224 */ /* 0x000fcc00078e00ff */
[----:B------:R-:W-:-:S06]  /*1290*/  DFMA R8, R24, -R8, R22 ;  /* 0x800000081808722b */ /* 0x000fcc0000000016 */
[----:B------:R-:W-:-:S04]  /*12a0*/  IADD3 R8, PT, PT, -R26, -0x43300000, RZ ;  /* 0xbcd000001a087810 */ /* 0x000fc80007ffe1ff */
[----:B------:R-:W-:Y:S02]  /*12b0*/  FSETP.NEU.AND P0, PT, |R9|, R8, PT ;  /* 0x000000080900720b */ /* 0x000fe40003f0d200 */
[----:B------:R-:W-:Y:S02]  /*12c0*/  LOP3.LUT R9, R13, R10, RZ, 0x3c, !PT ;  /* 0x0000000a0d097212 */ /* 0x000fe400078e3cff */
[----:B------:R-:W-:Y:S02]  /*12d0*/  FSEL R24, R12, R24, !P0 ;  /* 0x000000180c187208 */ /* 0x000fe40004000000 */
[----:B------:R-:W-:Y:S01]  /*12e0*/  FSEL R25, R9, R25, !P0 ;  /* 0x0000001909197208 */ /* 0x000fe20004000000 */
[----:B------:R-:W-:Y:S06]  /*12f0*/  BRA `(.L_x_16) ;  /* 0x0000000000547947 */ /* 0x000fec0003800000 */
.L_x_15:
[----:B------:R-:W-:-:S14]  /*1300*/  DSETP.NAN.AND P0, PT, R12, R12, PT ;  /* 0x0000000c0c00722a */ /* 0x000fdc0003f08000 */
[----:B------:R-:W-:Y:S05]  /*1310*/  @P0 BRA `(.L_x_17) ;  /* 0x0000000000440947 */ /* 0x000fea0003800000 */
[----:B------:R-:W-:-:S14]  /*1320*/  DSETP.NAN.AND P0, PT, R8, R8, PT ;  /* 0x000000080800722a */ /* 0x000fdc0003f08000 */
[----:B------:R-:W-:Y:S05]  /*1330*/  @P0 BRA `(.L_x_18) ;  /* 0x0000000000300947 */ /* 0x000fea0003800000 */
[----:B------:R-:W-:Y:S01]  /*1340*/  ISETP.NE.AND P0, PT, R26, R27, PT ;  /* 0x0000001b1a00720c */ /* 0x000fe20003f05270 */
[----:B------:R-:W-:Y:S02]  /*1350*/  IMAD.MOV.U32 R24, RZ, RZ, 0x0 ;  /* 0x00000000ff187424 */ /* 0x000fe400078e00ff */
[----:B------:R-:W-:-:S10]  /*1360*/  IMAD.MOV.U32 R25, RZ, RZ, -0x80000 ;  /* 0xfff80000ff197424 */ /* 0x000fd400078e00ff */
[----:B------:R-:W-:Y:S05]  /*1370*/  @!P0 BRA `(.L_x_16) ;  /* 0x0000000000348947 */ /* 0x000fea0003800000 */
[----:B------:R-:W-:Y:S02]  /*1380*/  ISETP.NE.AND P0, PT, R26, 0x7ff00000, PT ;  /* 0x7ff000001a00780c */ /* 0x000fe40003f05270 */
[----:B------:R-:W-:Y:S02]  /*1390*/  LOP3.LUT R25, R13, 0x80000000, R9, 0x48, !PT ;  /* 0x800000000d197812 */ /* 0x000fe400078e4809 */
[----:B------:R-:W-:-:S13]  /*13a0*/  ISETP.EQ.OR P0, PT, R27, RZ, !P0 ;  /* 0x000000ff1b00720c */ /* 0x000fda0004702670 */
[----:B------:R-:W-:Y:S01]  /*13b0*/  @P0 LOP3.LUT R8, R25, 0x7ff00000, RZ, 0xfc, !PT ;  /* 0x7ff0000019080812 */ /* 0x000fe200078efcff */
[----:B------:R-:W-:Y:S02]  /*13c0*/  @!P0 IMAD.MOV.U32 R24, RZ, RZ, RZ ;  /* 0x000000ffff188224 */ /* 0x000fe400078e00ff */
[----:B------:R-:W-:Y:S02]  /*13d0*/  @P0 IMAD.MOV.U32 R24, RZ, RZ, RZ ;  /* 0x000000ffff180224 */ /* 0x000fe400078e00ff */
[----:B------:R-:W-:Y:S01]  /*13e0*/  @P0 IMAD.MOV.U32 R25, RZ, RZ, R8 ;  /* 0x000000ffff190224 */ /* 0x000fe200078e0008 */
[----:B------:R-:W-:Y:S06]  /*13f0*/  BRA `(.L_x_16) ;  /* 0x0000000000147947 */ /* 0x000fec0003800000 */
.L_x_18:
[----:B------:R-:W-:Y:S01]  /*1400*/  LOP3.LUT R25, R9, 0x80000, RZ, 0xfc, !PT ;  /* 0x0008000009197812 */ /* 0x000fe200078efcff */
[----:B------:R-:W-:Y:S01]  /*1410*/  IMAD.MOV.U32 R24, RZ, RZ, R8 ;  /* 0x000000ffff187224 */ /* 0x000fe200078e0008 */
[----:B------:R-:W-:Y:S06]  /*1420*/  BRA `(.L_x_16) ;  /* 0x0000000000087947 */ /* 0x000fec0003800000 */
.L_x_17:
[----:B------:R-:W-:Y:S01]  /*1430*/  LOP3.LUT R25, R13, 0x80000, RZ, 0xfc, !PT ;  /* 0x000800000d197812 */ /* 0x000fe200078efcff */
[----:B------:R-:W-:-:S07]  /*1440*/  IMAD.MOV.U32 R24, RZ, RZ, R12 ;  /* 0x000000ffff187224 */ /* 0x000fce00078e000c */
.L_x_16:
[----:B------:R-:W-:Y:S05]  /*1450*/  BSYNC.RECONVERGENT B2 ;  /* 0x0000000000027941 */ /* 0x000fea0003800200 */
.L_x_14:
[----:B------:R-:W-:Y:S01]  /*1460*/  IMAD.MOV.U32 R8, RZ, RZ, R7 ;  /* 0x000000ffff087224 */ /* 0x000fe200078e0007 */
[----:B------:R-:W-:Y:S01]  /*1470*/  MOV R9, 0x0 ;  /* 0x0000000000097802 */ /* 0x000fe20000000f00 */
[----:B------:R-:W-:Y:S02]  /*1480*/  IMAD.MOV.U32 R10, RZ, RZ, R24 ;  /* 0x000000ffff0a7224 */ /* 0x000fe400078e0018 */
[----:B------:R-:W-:Y:S01]  /*1490*/  IMAD.MOV.U32 R11, RZ, RZ, R25 ;  /* 0x000000ffff0b7224 */ /* 0x000fe200078e0019 */
[----:B------:R-:W-:Y:S06]  /*14a0*/  RET.REL.NODEC R8 `(_Z31calculateAttractiveForcesReducePiiPKdPddi) ;  /* 0xffffffe808d47950 */ /* 0x000fec0003c3ffff */
        .weak           $__internal_1_$__cuda_sm20_dsqrt_rn_f64_mediumpath_v1
        .type           $__internal_1_$__cuda_sm20_dsqrt_rn_f64_mediumpath_v1,@function
        .size           $__internal_1_$__cuda_sm20_dsqrt_rn_f64_mediumpath_v1,(.L_x_25 - $__internal_1_$__cuda_sm20_dsqrt_rn_f64_mediumpath_v1)
$__internal_1_$__cuda_sm20_dsqrt_rn_f64_mediumpath_v1:
[----:B------:R-:W-:Y:S01]  /*14b0*/  ISETP.GE.U32.AND P0, PT, R8, -0x3400000, PT ;  /* 0xfcc000000800780c */ /* 0x000fe20003f06070 */
[----:B------:R-:W-:Y:S01]  /*14c0*/  BSSY.RECONVERGENT B2, `(.L_x_19) ;  /* 0x0000024000027945 */ /* 0x000fe20003800200 */
[----:B------:R-:W-:-:S11]  /*14d0*/  IMAD.MOV.U32 R21, RZ, RZ, R23 ;  /* 0x000000ffff157224 */ /* 0x000fd600078e0017 */
[----:B------:R-:W-:Y:S05]  /*14e0*/  @!P0 BRA `(.L_x_20) ;  /* 0x0000000000208947 */ /* 0x000fea0003800000 */
[----:B------:R-:W-:-:S10]  /*14f0*/  DFMA.RM R12, R16, R20, R12 ;  /* 0x00000014100c722b */ /* 0x000fd4000000400c */
[----:B------:R-:W-:-:S05]  /*1500*/  IADD3 R8, P0, PT, R12, 0x1, RZ ;  /* 0x000000010c087810 */ /* 0x000fca0007f1e0ff */
[----:B------:R-:W-:-:S06]  /*1510*/  IMAD.X R9, RZ, RZ, R13, P0 ;  /* 0x000000ffff097224 */ /* 0x000fcc00000e060d */
[----:B------:R-:W-:-:S08]  /*1520*/  DFMA.RP R2, -R12, R8, R2 ;  /* 0x000000080c02722b */ /* 0x000fd00000008102 */
[----:B------:R-:W-:-:S06]  /*1530*/  DSETP.GT.AND P0, PT, R2, RZ, PT ;  /* 0x000000ff0200722a */ /* 0x000fcc0003f04000 */
[----:B------:R-:W-:Y:S02]  /*1540*/  FSEL R8, R8, R12, P0 ;  /* 0x0000000c08087208 */ /* 0x000fe40000000000 */
[----:B------:R-:W-:Y:S01]  /*1550*/  FSEL R9, R9, R13, P0 ;  /* 0x0000000d09097208 */ /* 0x000fe20000000000 */
[----:B------:R-:W-:Y:S06]  /*1560*/  BRA `(.L_x_21) ;  /* 0x0000000000647947 */ /* 0x000fec0003800000 */
.L_x_20:
[----:B------:R-:W-:-:S14]  /*1570*/  DSETP.NE.AND P0, PT, R2, RZ, PT ;  /* 0x000000ff0200722a */ /* 0x000fdc0003f05000 */
[----:B------:R-:W-:Y:S05]  /*1580*/  @!P0 BRA `(.L_x_22) ;  /* 0x0000000000588947 */ /* 0x000fea0003800000 */
[----:B------:R-:W-:-:S13]  /*1590*/  ISETP.GE.AND P0, PT, R3, RZ, PT ;  /* 0x000000ff0300720c */ /* 0x000fda0003f06270 */
[----:B------:R-:W-:Y:S02]  /*15a0*/  @!P0 IMAD.MOV.U32 R8, RZ, RZ, 0x0 ;  /* 0x00000000ff088424 */ /* 0x000fe400078e00ff */
[----:B------:R-:W-:Y:S01]  /*15b0*/  @!P0 IMAD.MOV.U32 R9, RZ, RZ, -0x80000 ;  /* 0xfff80000ff098424 */ /* 0x000fe200078e00ff */
[----:B------:R-:W-:Y:S06]  /*15c0*/  @!P0 BRA `(.L_x_21) ;  /* 0x00000000004c8947 */ /* 0x000fec0003800000 */
[----:B------:R-:W-:-:S13]  /*15d0*/  ISETP.GT.AND P0, PT, R3, 0x7fefffff, PT ;  /* 0x7fefffff0300780c */ /* 0x000fda0003f04270 */
[----:B------:R-:W-:Y:S05]  /*15e0*/  @P0 BRA `(.L_x_22) ;  /* 0x0000000000400947 */ /* 0x000fea0003800000 */
[----:B------:R-:W-:Y:S01]  /*15f0*/  DMUL R2, R2, 8.11296384146066816958e+31 ;  /* 0x4690000002027828 */ /* 0x000fe20000000000 */
[----:B------:R-:W-:Y:S02]  /*1600*/  IMAD.MOV.U32 R8, RZ, RZ, RZ ;  /* 0x000000ffff087224 */ /* 0x000fe400078e00ff */
[----:B------:R-:W-:Y:S02]  /*1610*/  IMAD.MOV.U32 R16, RZ, RZ, 0x0 ;  /* 0x00000000ff107424 */ /* 0x000fe400078e00ff */
[----:B------:R-:W-:Y:S01]  /*1620*/  IMAD.MOV.U32 R17, RZ, RZ, 0x3fd80000 ;  /* 0x3fd80000ff117424 */ /* 0x000fe200078e00ff */
[----:B------:R-:W0:Y:S02]  /*1630*/  MUFU.RSQ64H R9, R3 ;  /* 0x0000000300097308 */ /* 0x000e240000001c00 */
[----:B0-----:R-:W-:-:S08]  /*1640*/  DMUL R12, R8, R8 ;  /* 0x00000008080c7228 */ /* 0x001fd00000000000 */
[----:B------:R-:W-:-:S08]  /*1650*/  DFMA R12, R2, -R12, 1 ;  /* 0x3ff00000020c742b */ /* 0x000fd0000000080c */
[----:B------:R-:W-:Y:S02]  /*1660*/  DFMA R16, R12, R16, 0.5 ;  /* 0x3fe000000c10742b */ /* 0x000fe40000000010 */
[----:B------:R-:W-:-:S08]  /*1670*/  DMUL R12, R8, R12 ;  /* 0x0000000c080c7228 */ /* 0x000fd00000000000 */
[----:B------:R-:W-:-:S08]  /*1680*/  DFMA R12, R16, R12, R8 ;  /* 0x0000000c100c722b */ /* 0x000fd00000000008 */
[----:B------:R-:W-:Y:S02]  /*1690*/  DMUL R8, R2, R12 ;  /* 0x0000000c02087228 */ /* 0x000fe40000000000 */
[----:B------:R-:W-:-:S06]  /*16a0*/  VIADD R13, R13, 0xfff00000 ;  /* 0xfff000000d0d7836 */ /* 0x000fcc0000000000 */
[----:B------:R-:W-:-:S08]  /*16b0*/  DFMA R16, R8, -R8, R2 ;  /* 0x800000080810722b */ /* 0x000fd00000000002 */
[----:B------:R-:W-:-:S10]  /*16c0*/  DFMA R8, R12, R16, R8 ;  /* 0x000000100c08722b */ /* 0x000fd40000000008 */
[----:B------:R-:W-:Y:S01]  /*16d0*/  VIADD R9, R9, 0xfcb00000 ;  /* 0xfcb0000009097836 */ /* 0x000fe20000000000 */
[----:B------:R-:W-:Y:S06]  /*16e0*/  BRA `(.L_x_21) ;  /* 0x0000000000047947 */ /* 0x000fec0003800000 */
.L_x_22:
[----:B------:R-:W-:-:S11]  /*16f0*/  DADD R8, R2, R2 ;  /* 0x0000000002087229 */ /* 0x000fd60000000002 */
.L_x_21:
[----:B------:R-:W-:Y:S05]  /*1700*/  BSYNC.RECONVERGENT B2 ;  /* 0x0000000000027941 */ /* 0x000fea0003800200 */
.L_x_19:
[----:B------:R-:W-:-:S04]  /*1710*/  IMAD.MOV.U32 R11, RZ, RZ, 0x0 ;  /* 0x00000000ff0b7424 */ /* 0x000fc800078e00ff */
[----:B------:R-:W-:Y:S05]  /*1720*/  RET.REL.NODEC R10 `(_Z31calculateAttractiveForcesReducePiiPKdPddi) ;  /* 0xffffffe80a347950 */ /* 0x000fea0003c3ffff */
.L_x_23:
[----:B------:R-:W-:-:S00]  /*1730*/  BRA `(.L_x_23) ;  /* 0xfffffffc00fc7947 */ /* 0x000fc0000383ffff */
[----:B------:R-:W-:-:S00]  /*1740*/  NOP ;  /* 0x0000000000007918 */ /* 0x000fc00000000000 */
        /* <DEDUP_REMOVED lines=11> */
.L_x_25:


//--------------------- .nv.shared._Z31calculateAttractiveForcesReducePiiPKdPddi --------------------------
	.section	.nv.shared._Z31calculateAttractiveForcesReducePiiPKdPddi,"aw",@nobits
	.sectionflags	@""
	.align	8
.nv.shared._Z31calculateAttractiveForcesReducePiiPKdPddi:
	.zero		5120


//--------------------- .nv.shared.reserved.0     --------------------------
	.section	.nv.shared.reserved.0,"aw",@nobits
	.weak		__nv_reservedSMEM_offset_0_alias
	.size		__nv_reservedSMEM_offset_0_alias, 0, 64
	.other		__nv_reservedSMEM_offset_0_alias,@"STO_CUDA_RESERVED_SHARED STV_DEFAULT"
__nv_reservedSMEM_offset_0_alias:
	.zero		0
	.zero		64


//--------------------- .nv.constant0._Z31calculateAttractiveForcesReducePiiPKdPddi --------------------------
	.section	.nv.constant0._Z31calculateAttractiveForcesReducePiiPKdPddi,"a",@progbits
	.sectionflags	@""
	.align	4
.nv.constant0._Z31calculateAttractiveForcesReducePiiPKdPddi:
	.zero		940


//--------------------- SYMBOLS --------------------------

	.type		.nv.reservedSmem.offset0,@object
	.size		.nv.reservedSmem.offset0,0x4
	.type		.nv.reservedSmem.cap,@object
	.size		.nv.reservedSmem.cap,0x4
